//
// Generated by NVIDIA NVVM Compiler
//
// Compiler Build ID: CL-36424714
// Cuda compilation tools, release 13.0, V13.0.88
// Based on NVVM 20.0.0
//

.version 9.0
.target sm_100
.address_size 64

	// .globl	monteCarloPi
.global .align 4 .b8 precalc_xorwow_matrix[102400];
.global .align 4 .b8 precalc_xorwow_offset_matrix[102400];
.global .align 4 .b8 mrg32k3aM1[2304];
.global .align 4 .b8 mrg32k3aM2[2304];
.global .align 4 .b8 mrg32k3aM1SubSeq[2016];
.global .align 4 .b8 mrg32k3aM2SubSeq[2016];
.global .align 4 .b8 mrg32k3aM1Seq[2304];
.global .align 4 .b8 mrg32k3aM2Seq[2304];
.const .align 8 .b8 __cr_lgamma_table[72];

.visible .entry monteCarloPi(
	.param .u64 .ptr .align 1 monteCarloPi_param_0,
	.param .u32 monteCarloPi_param_1
)
{
	.reg .pred 	%p<4>;
	.reg .b32 	%r<31>;
	.reg .b32 	%f<5>;
	.reg .b64 	%rd<9>;
	.reg .b64 	%fd<5>;

	ld.param.u64 	%rd2, [monteCarloPi_param_0];
	ld.param.u32 	%r2, [monteCarloPi_param_1];
	cvta.to.global.u64 	%rd1, %rd2;
	mov.u32 	%r3, %ctaid.x;
	mov.u32 	%r4, %ntid.x;
	mov.u32 	%r5, %tid.x;
	mad.lo.s32 	%r1, %r3, %r4, %r5;
	setp.ge.s32 	%p1, %r1, %r2;
	@%p1 bra 	$L__BB0_4;
	xor.b32  	%r6, %r1, -1429050551;
	mul.lo.s32 	%r7, %r6, 1099087573;
	setp.gt.s32 	%p2, %r1, -1;
	selp.b32 	%r8, -638133224, -1940497825, %p2;
	add.s32 	%r9, %r8, %r7;
	add.s32 	%r10, %r7, 123456789;
	xor.b32  	%r11, %r7, 362436069;
	add.s32 	%r12, %r7, 5783321;
	shr.u32 	%r13, %r10, 2;
	xor.b32  	%r14, %r13, %r10;
	shl.b32 	%r15, %r12, 4;
	shl.b32 	%r16, %r14, 1;
	xor.b32  	%r17, %r15, %r16;
	xor.b32  	%r18, %r17, %r12;
	xor.b32  	%r19, %r18, %r14;
	add.s32 	%r20, %r9, %r19;
	add.s32 	%r21, %r20, 362437;
	cvt.rn.f32.u32 	%f1, %r21;
	fma.rn.f32 	%f2, %f1, 0f2F800000, 0f2F000000;
	cvt.f64.f32 	%fd1, %f2;
	shr.u32 	%r22, %r11, 2;
	xor.b32  	%r23, %r22, %r11;
	shl.b32 	%r24, %r19, 4;
	shl.b32 	%r25, %r23, 1;
	xor.b32  	%r26, %r25, %r24;
	xor.b32  	%r27, %r26, %r23;
	xor.b32  	%r28, %r27, %r19;
	add.s32 	%r29, %r9, %r28;
	add.s32 	%r30, %r29, 724874;
	cvt.rn.f32.u32 	%f3, %r30;
	fma.rn.f32 	%f4, %f3, 0f2F800000, 0f2F000000;
	cvt.f64.f32 	%fd2, %f4;
	mul.f64 	%fd3, %fd2, %fd2;
	fma.rn.f64 	%fd4, %fd1, %fd1, %fd3;
	setp.gtu.f64 	%p3, %fd4, 0d3FF0000000000000;
	@%p3 bra 	$L__BB0_3;
	mul.wide.s32 	%rd3, %r1, 8;
	add.s64 	%rd4, %rd1, %rd3;
	mov.b64 	%rd5, 4607182418800017408;
	st.global.u64 	[%rd4], %rd5;
	bra.uni 	$L__BB0_4;
$L__BB0_3:
	mul.wide.s32 	%rd6, %r1, 8;
	add.s64 	%rd7, %rd1, %rd6;
	mov.b64 	%rd8, 0;
	st.global.u64 	[%rd7], %rd8;
$L__BB0_4:
	ret;

}


// ===== COMPILED SASS (sm_100) =====

	.target	sm_100

	.elftype	@"ET_EXEC"


//--------------------- .note.nv.tkinfo           --------------------------
	.section	.note.nv.tkinfo,"",@"SHT_NOTE"
	.sectionflags	@"SHF_NOTE_NV_TKINFO"
	.tkinfo
        /*0018*/ 	.word	0x00000002
        /*0030*/ 	.string	""
        /*0030*/ 	.string	"ptxas"
        /*0030*/ 	.string	"Cuda compilation tools, release 13.0, V13.0.88"
        /*0030*/ 	.string	"Build cuda_13.0.r13.0/compiler.36424714_0"
        /*0030*/ 	.string	"-arch sm_100 -m 64 "



//--------------------- .note.nv.cuinfo           --------------------------
	.section	.note.nv.cuinfo,"",@"SHT_NOTE"
	.sectionflags	@"SHF_NOTE_NV_CUINFO"
        /*0018*/ 	.short	0x0002
        /*001a*/ 	.short	0x0064
        /*001c*/ 	.short	0x0082
	.zero		2


//--------------------- .nv.info                  --------------------------
	.section	.nv.info,"",@"SHT_CUDA_INFO"
	.align	4


	//----- nvinfo : EIATTR_REGCOUNT
	.align		4
        /*0000*/ 	.byte	0x04, 0x2f
        /*0002*/ 	.short	(.L_10 - .L_9)
	.align		4
.L_9:
        /*0004*/ 	.word	index@(monteCarloPi)
        /*0008*/ 	.word	0x0000000a


	//----- nvinfo : EIATTR_FRAME_SIZE
	.align		4
.L_10:
        /*000c*/ 	.byte	0x04, 0x11
        /*000e*/ 	.short	(.L_12 - .L_11)
	.align		4
.L_11:
        /*0010*/ 	.word	index@(monteCarloPi)
        /*0014*/ 	.word	0x00000000


	//----- nvinfo : EIATTR_MIN_STACK_SIZE
	.align		4
.L_12:
        /*0018*/ 	.byte	0x04, 0x12
        /*001a*/ 	.short	(.L_14 - .L_13)
	.align		4
.L_13:
        /*001c*/ 	.word	index@(monteCarloPi)
        /*0020*/ 	.word	0x00000000
.L_14:


//--------------------- .nv.compat                --------------------------
	.section	.nv.compat,"",@"SHT_CUDA_COMPAT_INFO"
	.align	4
        /*0000*/ 	.byte	0x02, 0x09, 0x00, 0x00, 0x02, 0x02, 0x01, 0x00, 0x02, 0x05, 0x05, 0x00, 0x03, 0x07, 0x01, 0x01
        /*0010*/ 	.byte	0x02, 0x03, 0x00, 0x00, 0x02, 0x06, 0x01, 0x00, 0x04, 0x0b, 0x08, 0x00, 0x01, 0x00, 0x00, 0x00
        /*0020*/ 	.byte	0x00, 0x00, 0x00, 0x00


//--------------------- .nv.info.monteCarloPi     --------------------------
	.section	.nv.info.monteCarloPi,"",@"SHT_CUDA_INFO"
	.sectionflags	@""
	.align	4


	//----- nvinfo : EIATTR_CUDA_API_VERSION
	.align		4
        /*0000*/ 	.byte	0x04, 0x37
        /*0002*/ 	.short	(.L_16 - .L_15)
.L_15:
        /*0004*/ 	.word	0x00000082


	//----- nvinfo : EIATTR_KPARAM_INFO
	.align		4
.L_16:
        /*0008*/ 	.byte	0x04, 0x17
        /*000a*/ 	.short	(.L_18 - .L_17)
.L_17:
        /*000c*/ 	.word	0x00000000
        /*0010*/ 	.short	0x0001
        /*0012*/ 	.short	0x0008
        /*0014*/ 	.byte	0x00, 0xf0, 0x11, 0x00


	//----- nvinfo : EIATTR_KPARAM_INFO
	.align		4
.L_18:
        /*0018*/ 	.byte	0x04, 0x17
        /*001a*/ 	.short	(.L_20 - .L_19)
.L_19:
        /*001c*/ 	.word	0x00000000
        /*0020*/ 	.short	0x0000
        /*0022*/ 	.short	0x0000
        /*0024*/ 	.byte	0x00, 0xf5, 0x21, 0x00


	//----- nvinfo : EIATTR_SPARSE_MMA_MASK
	.align		4
.L_20:
        /*0028*/ 	.byte	0x03, 0x50
        /*002a*/ 	.short	0x0000


	//----- nvinfo : EIATTR_MAXREG_COUNT
	.align		4
        /*002c*/ 	.byte	0x03, 0x1b
        /*002e*/ 	.short	0x00ff


	//----- nvinfo : EIATTR_MERCURY_ISA_VERSION
	.align		4
        /*0030*/ 	.byte	0x03, 0x5f
        /*0032*/ 	.short	0x0101


	//----- nvinfo : EIATTR_VRC_CTA_INIT_COUNT
	.align		4
        /*0034*/ 	.byte	0x02, 0x4a
	.zero		1
	.zero		1


	//----- nvinfo : EIATTR_EXIT_INSTR_OFFSETS
	.align		4
        /*0038*/ 	.byte	0x04, 0x1c
        /*003a*/ 	.short	(.L_22 - .L_21)


	//   ....[0]....
.L_21:
        /*003c*/ 	.word	0x00000070


	//   ....[1]....
        /*0040*/ 	.word	0x000002e0


	//   ....[2]....
        /*0044*/ 	.word	0x00000320


	//----- nvinfo : EIATTR_CBANK_PARAM_SIZE
	.align		4
.L_22:
        /*0048*/ 	.byte	0x03, 0x19
        /*004a*/ 	.short	0x000c


	//----- nvinfo : EIATTR_PARAM_CBANK
	.align		4
        /*004c*/ 	.byte	0x04, 0x0a
        /*004e*/ 	.short	(.L_24 - .L_23)
	.align		4
.L_23:
        /*0050*/ 	.word	index@(.nv.constant0.monteCarloPi)
        /*0054*/ 	.short	0x0380
        /*0056*/ 	.short	0x000c


	//----- nvinfo : EIATTR_SW_WAR
	.align		4
.L_24:
        /*0058*/ 	.byte	0x04, 0x36
        /*005a*/ 	.short	(.L_26 - .L_25)
.L_25:
        /*005c*/ 	.word	0x00000008
.L_26:


//--------------------- .nv.callgraph             --------------------------
	.section	.nv.callgraph,"",@"SHT_CUDA_CALLGRAPH"
	.align	4
	.sectionentsize	8
	.align		4
        /*0000*/ 	.word	0x00000000
	.align		4
        /*0004*/ 	.word	0xffffffff
	.align		4
        /*0008*/ 	.word	0x00000000
	.align		4
        /*000c*/ 	.word	0xfffffffe
	.align		4
        /*0010*/ 	.word	0x00000000
	.align		4
        /*0014*/ 	.word	0xfffffffd
	.align		4
        /*0018*/ 	.word	0x00000000
	.align		4
        /*001c*/ 	.word	0xfffffffc


//--------------------- .nv.constant4             --------------------------
	.section	.nv.constant4,"a",@progbits
	.align	8
	.align		8
.nv.constant4:
        /*0000*/ 	.dword	precalc_xorwow_matrix
	.align		8
        /*0008*/ 	.dword	precalc_xorwow_offset_matrix
	.align		8
        /*0010*/ 	.dword	mrg32k3aM1
	.align		8
        /*0018*/ 	.dword	mrg32k3aM2
	.align		8
        /*0020*/ 	.dword	mrg32k3aM1SubSeq
	.align		8
        /*0028*/ 	.dword	mrg32k3aM2SubSeq
	.align		8
        /*0030*/ 	.dword	mrg32k3aM1Seq
	.align		8
        /*0038*/ 	.dword	mrg32k3aM2Seq


//--------------------- .nv.constant3             --------------------------
	.section	.nv.constant3,"a",@progbits
	.align	8
.nv.constant3:
	.type		__cr_lgamma_table,@object
	.size		__cr_lgamma_table,(.L_8 - __cr_lgamma_table)
__cr_lgamma_table:
        /*0000*/ 	.byte	0x00, 0x00, 0x00, 0x00, 0x00, 0x00, 0x00, 0x00, 0x00, 0x00, 0x00, 0x00, 0x00, 0x00, 0x00, 0x00
        /*0010*/ 	.byte	0xef, 0x39, 0xfa, 0xfe, 0x42, 0x2e, 0xe6, 0x3f, 0x02, 0x20, 0x2a, 0xfa, 0x0b, 0xab, 0xfc, 0x3f
        /*0020*/ 	.byte	0xf9, 0x2c, 0x92, 0x7c, 0xa7, 0x6c, 0x09, 0x40, 0xc9, 0x79, 0x44, 0x3c, 0x64, 0x26, 0x13, 0x40
        /*0030*/ 	.byte	0xca, 0x01, 0xcf, 0x3a, 0x27, 0x51, 0x1a, 0x40, 0x30, 0xcc, 0x2d, 0xf3, 0xe1, 0x0c, 0x21, 0x40
        /*0040*/ 	.byte	0x0d, 0xb7, 0xfc, 0x82, 0x8e, 0x35, 0x25, 0x40
.L_8:


//--------------------- .text.monteCarloPi        --------------------------
	.section	.text.monteCarloPi,"ax",@progbits
	.align	128
        .global         monteCarloPi
        .type           monteCarloPi,@function
        .size           monteCarloPi,(.L_x_1 - monteCarloPi)
        .other          monteCarloPi,@"STO_CUDA_ENTRY STV_DEFAULT"
monteCarloPi:
.text.monteCarloPi:
[----:B------:R-:W-:Y:S01]  /*0000*/  LDC R1, c[0x0][0x37c] ;  /* 0x0000df00ff017b82 */ /* 0x000fe20000000800 */
[----:B------:R-:W0:Y:S07]  /*0010*/  S2R R3, SR_TID.X ;  /* 0x0000000000037919 */ /* 0x000e2e0000002100 */
[----:B------:R-:W0:Y:S01]  /*0020*/  S2UR UR4, SR_CTAID.X ;  /* 0x00000000000479c3 */ /* 0x000e220000002500 */
[----:B------:R-:W1:Y:S07]  /*0030*/  LDCU UR5, c[0x0][0x388] ;  /* 0x00007100ff0577ac */ /* 0x000e6e0008000800 */
[----:B------:R-:W0:Y:S02]  /*0040*/  LDC R0, c[0x0][0x360] ;  /* 0x0000d800ff007b82 */ /* 0x000e240000000800 */
[----:B0-----:R-:W-:-:S05]  /*0050*/  IMAD R0, R0, UR4, R3 ;  /* 0x0000000400007c24 */ /* 0x001fca000f8e0203 */
[----:B-1----:R-:W-:-:S13]  /*0060*/  ISETP.GE.AND P0, PT, R0, UR5, PT ;  /* 0x0000000500007c0c */ /* 0x002fda000bf06270 */
[----:B------:R-:W-:Y:S05]  /*0070*/  @P0 EXIT ;  /* 0x000000000000094d */ /* 0x000fea0003800000 */
[C---:B------:R-:W-:Y:S01]  /*0080*/  LOP3.LUT R2, R0.reuse, 0xaad26b49, RZ, 0x3c, !PT ;  /* 0xaad26b4900027812 */ /* 0x040fe200078e3cff */
[----:B------:R-:W0:Y:S01]  /*0090*/  LDCU.64 UR4, c[0x0][0x358] ;  /* 0x00006b00ff0477ac */ /* 0x000e220008000a00 */
[----:B------:R-:W-:-:S03]  /*00a0*/  ISETP.GT.AND P0, PT, R0, -0x1, PT ;  /* 0xffffffff0000780c */ /* 0x000fc60003f04270 */
[----:B------:R-:W-:-:S04]  /*00b0*/  IMAD R2, R2, 0x4182bed5, RZ ;  /* 0x4182bed502027824 */ /* 0x000fc800078e02ff */
[C---:B------:R-:W-:Y:S02]  /*00c0*/  VIADD R3, R2.reuse, 0x75bcd15 ;  /* 0x075bcd1502037836 */ /* 0x040fe40000000000 */
[----:B------:R-:W-:-:S03]  /*00d0*/  VIADD R4, R2, 0x583f19 ;  /* 0x00583f1902047836 */ /* 0x000fc60000000000 */
[----:B------:R-:W-:Y:S01]  /*00e0*/  SHF.R.U32.HI R6, RZ, 0x2, R3 ;  /* 0x00000002ff067819 */ /* 0x000fe20000011603 */
[----:B------:R-:W-:-:S03]  /*00f0*/  IMAD.SHL.U32 R5, R4, 0x10, RZ ;  /* 0x0000001004057824 */ /* 0x000fc600078e00ff */
[----:B------:R-:W-:Y:S02]  /*0100*/  LOP3.LUT R6, R6, R3, RZ, 0x3c, !PT ;  /* 0x0000000306067212 */ /* 0x000fe400078e3cff */
[----:B------:R-:W-:-:S03]  /*0110*/  LOP3.LUT R3, R2, 0x159a55e5, RZ, 0x3c, !PT ;  /* 0x159a55e502037812 */ /* 0x000fc600078e3cff */
[----:B------:R-:W-:Y:S01]  /*0120*/  IMAD.SHL.U32 R7, R6, 0x2, RZ ;  /* 0x0000000206077824 */ /* 0x000fe200078e00ff */
[----:B------:R-:W-:-:S04]  /*0130*/  SHF.R.U32.HI R3, RZ, 0x2, R3 ;  /* 0x00000002ff037819 */ /* 0x000fc80000011603 */
[----:B------:R-:W-:Y:S01]  /*0140*/  LOP3.LUT R5, R4, R5, R7, 0x96, !PT ;  /* 0x0000000504057212 */ /* 0x000fe200078e9607 */
[C---:B------:R-:W-:Y:S01]  /*0150*/  VIADD R7, R2.reuse, 0xd9f6dc18 ;  /* 0xd9f6dc1802077836 */ /* 0x040fe20000000000 */
[----:B------:R-:W-:Y:S01]  /*0160*/  LOP3.LUT R3, R3, 0x159a55e5, R2, 0x96, !PT ;  /* 0x159a55e503037812 */ /* 0x000fe200078e9602 */
[----:B------:R-:W-:Y:S01]  /*0170*/  @!P0 VIADD R7, R2, 0x8c565a5f ;  /* 0x8c565a5f02078836 */ /* 0x000fe20000000000 */
[----:B------:R-:W-:-:S03]  /*0180*/  LOP3.LUT R5, R5, R6, RZ, 0x3c, !PT ;  /* 0x0000000605057212 */ /* 0x000fc600078e3cff */
[----:B------:R-:W-:Y:S01]  /*0190*/  IMAD.SHL.U32 R6, R3, 0x2, RZ ;  /* 0x0000000203067824 */ /* 0x000fe200078e00ff */
[----:B------:R-:W-:-:S04]  /*01a0*/  SHF.L.U32 R4, R5, 0x4, RZ ;  /* 0x0000000405047819 */ /* 0x000fc800000006ff */
[----:B------:R-:W-:Y:S01]  /*01b0*/  LOP3.LUT R4, R3, R6, R4, 0x96, !PT ;  /* 0x0000000603047212 */ /* 0x000fe200078e9604 */
[----:B------:R-:W-:-:S03]  /*01c0*/  IMAD.MOV.U32 R3, RZ, RZ, 0x2f800000 ;  /* 0x2f800000ff037424 */ /* 0x000fc600078e00ff */
[----:B------:R-:W-:Y:S02]  /*01d0*/  LOP3.LUT R4, R4, R5, RZ, 0x3c, !PT ;  /* 0x0000000504047212 */ /* 0x000fe400078e3cff */
[C---:B------:R-:W-:Y:S02]  /*01e0*/  IADD3 R5, PT, PT, R7.reuse, 0x587c5, R5 ;  /* 0x000587c507057810 */ /* 0x040fe40007ffe005 */
[----:B------:R-:W-:Y:S02]  /*01f0*/  IADD3 R4, PT, PT, R7, 0xb0f8a, R4 ;  /* 0x000b0f8a07047810 */ /* 0x000fe40007ffe004 */
[----:B------:R-:W-:Y:S02]  /*0200*/  I2FP.F32.U32 R2, R5 ;  /* 0x0000000500027245 */ /* 0x000fe40000201000 */
[----:B------:R-:W-:-:S03]  /*0210*/  I2FP.F32.U32 R4, R4 ;  /* 0x0000000400047245 */ /* 0x000fc60000201000 */
[-C--:B------:R-:W-:Y:S02]  /*0220*/  FFMA R6, R2, R3.reuse, 1.1641532182693481445e-10 ;  /* 0x2f00000002067423 */ /* 0x080fe40000000003 */
[----:B------:R-:W-:Y:S02]  /*0230*/  FFMA R7, R4, R3, 1.1641532182693481445e-10 ;  /* 0x2f00000004077423 */ /* 0x000fe40000000003 */
[----:B------:R-:W-:Y:S08]  /*0240*/  F2F.F64.F32 R2, R6 ;  /* 0x0000000600027310 */ /* 0x000ff00000201800 */
[----:B------:R-:W1:Y:S02]  /*0250*/  F2F.F64.F32 R4, R7 ;  /* 0x0000000700047310 */ /* 0x000e640000201800 */
[----:B-1----:R-:W-:-:S08]  /*0260*/  DMUL R4, R4, R4 ;  /* 0x0000000404047228 */ /* 0x002fd00000000000 */
[----:B------:R-:W-:-:S08]  /*0270*/  DFMA R4, R2, R2, R4 ;  /* 0x000000020204722b */ /* 0x000fd00000000004 */
[----:B------:R-:W-:-:S14]  /*0280*/  DSETP.GTU.AND P0, PT, R4, 1, PT ;  /* 0x3ff000000400742a */ /* 0x000fdc0003f0c000 */
[----:B------:R-:W1:Y:S01]  /*0290*/  @!P0 LDC.64 R2, c[0x0][0x380] ;  /* 0x0000e000ff028b82 */ /* 0x000e620000000a00 */
[----:B------:R-:W-:Y:S01]  /*02a0*/  @!P0 MOV R4, 0x0 ;  /* 0x0000000000048802 */ /* 0x000fe20000000f00 */
[----:B------:R-:W-:Y:S02]  /*02b0*/  @!P0 IMAD.MOV.U32 R5, RZ, RZ, 0x3ff00000 ;  /* 0x3ff00000ff058424 */ /* 0x000fe400078e00ff */
[----:B-1----:R-:W-:-:S05]  /*02c0*/  @!P0 IMAD.WIDE R2, R0, 0x8, R2 ;  /* 0x0000000800028825 */ /* 0x002fca00078e0202 */
[----:B0-----:R0:W-:Y:S01]  /*02d0*/  @!P0 STG.E.64 desc[UR4][R2.64], R4 ;  /* 0x0000000402008986 */ /* 0x0011e2000c101b04 */
[----:B------:R-:W-:Y:S05]  /*02e0*/  @!P0 EXIT ;  /* 0x000000000000894d */ /* 0x000fea0003800000 */
[----:B0-----:R-:W0:Y:S02]  /*02f0*/  LDC.64 R2, c[0x0][0x380] ;  /* 0x0000e000ff027b82 */ /* 0x001e240000000a00 */
[----:B0-----:R-:W-:-:S05]  /*0300*/  IMAD.WIDE R2, R0, 0x8, R2 ;  /* 0x0000000800027825 */ /* 0x001fca00078e0202 */
[----:B------:R-:W-:Y:S01]  /*0310*/  STG.E.64 desc[UR4][R2.64], RZ ;  /* 0x000000ff02007986 */ /* 0x000fe2000c101b04 */
[----:B------:R-:W-:Y:S05]  /*0320*/  EXIT ;  /* 0x000000000000794d */ /* 0x000fea0003800000 */
.L_x_0:
[----:B------:R-:W-:-:S00]  /*0330*/  BRA `(.L_x_0) ;  /* 0xfffffffc00fc7947 */ /* 0x000fc0000383ffff */
[----:B------:R-:W-:-:S00]  /*0340*/  NOP ;  /* 0x0000000000007918 */ /* 0x000fc00000000000 */
        /* <DEDUP_REMOVED lines=11> */
.L_x_1:


//--------------------- .nv.global.init           --------------------------
	.section	.nv.global.init,"aw",@progbits
	.align	4
.nv.global.init:
	.type		mrg32k3aM1SubSeq,@object
	.size		mrg32k3aM1SubSeq,(mrg32k3aM2SubSeq - mrg32k3aM1SubSeq)
mrg32k3aM1SubSeq:
        /*0000*/ 	.byte	0x0b, 0xcc, 0xee, 0x04, 0x73, 0x29, 0x8b, 0x6f, 0xf6, 0x53, 0x03, 0xf6, 0x23, 0xf6, 0xea, 0xda
        /* <DEDUP_REMOVED lines=125> */
	.type		mrg32k3aM2SubSeq,@object
	.size		mrg32k3aM2SubSeq,(mrg32k3aM1 - mrg32k3aM2SubSeq)
mrg32k3aM2SubSeq:
        /* <DEDUP_REMOVED lines=126> */
	.type		mrg32k3aM1,@object
	.size		mrg32k3aM1,(mrg32k3aM1Seq - mrg32k3aM1)
mrg32k3aM1:
        /* <DEDUP_REMOVED lines=144> */
	.type		mrg32k3aM1Seq,@object
	.size		mrg32k3aM1Seq,(mrg32k3aM2 - mrg32k3aM1Seq)
mrg32k3aM1Seq:
        /* <DEDUP_REMOVED lines=144> */
	.type		mrg32k3aM2,@object
	.size		mrg32k3aM2,(mrg32k3aM2Seq - mrg32k3aM2)
mrg32k3aM2:
        /* <DEDUP_REMOVED lines=144> */
	.type		mrg32k3aM2Seq,@object
	.size		mrg32k3aM2Seq,(precalc_xorwow_matrix - mrg32k3aM2Seq)
mrg32k3aM2Seq:
        /* <DEDUP_REMOVED lines=144> */
	.type		precalc_xorwow_matrix,@object
	.size		precalc_xorwow_matrix,(precalc_xorwow_offset_matrix - precalc_xorwow_matrix)
precalc_xorwow_matrix:
        /* <DEDUP_REMOVED lines=6400> */
	.type		precalc_xorwow_offset_matrix,@object
	.size		precalc_xorwow_offset_matrix,(.L_1 - precalc_xorwow_offset_matrix)
precalc_xorwow_offset_matrix:
        /* <DEDUP_REMOVED lines=6400> */
.L_1:


//--------------------- .nv.shared.reserved.0     --------------------------
	.section	.nv.shared.reserved.0,"aw",@nobits
	.weak		__nv_reservedSMEM_offset_0_alias
	.size		__nv_reservedSMEM_offset_0_alias, 0, 64
	.other		__nv_reservedSMEM_offset_0_alias,@"STO_CUDA_RESERVED_SHARED STV_DEFAULT"
__nv_reservedSMEM_offset_0_alias:
	.zero		0
	.zero		64


//--------------------- .nv.constant0.monteCarloPi --------------------------
	.section	.nv.constant0.monteCarloPi,"a",@progbits
	.sectionflags	@""
	.align	4
.nv.constant0.monteCarloPi:
	.zero		908


//--------------------- SYMBOLS --------------------------

	.type		.nv.reservedSmem.offset0,@object
	.size		.nv.reservedSmem.offset0,0x4
